//
// Generated by NVIDIA NVVM Compiler
//
// Compiler Build ID: CL-36424714
// Cuda compilation tools, release 13.0, V13.0.88
// Based on NVVM 20.0.0
//

.version 9.0
.target sm_100
.address_size 64

	// .globl	_Z19simpleVertex_kernelv

.visible .entry _Z19simpleVertex_kernelv()
{


	ret;

}
	// .globl	_Z21simpleFragment_kernelv
.visible .entry _Z21simpleFragment_kernelv()
{


	ret;

}
	// .globl	_Z19imageProcess_kernelv
.visible .entry _Z19imageProcess_kernelv()
{


	ret;

}


// ===== COMPILED SASS (sm_100) =====

	.target	sm_100

	.elftype	@"ET_EXEC"


//--------------------- .note.nv.tkinfo           --------------------------
	.section	.note.nv.tkinfo,"",@"SHT_NOTE"
	.sectionflags	@"SHF_NOTE_NV_TKINFO"
	.tkinfo
        /*0018*/ 	.word	0x00000002
        /*0030*/ 	.string	""
        /*0030*/ 	.string	"ptxas"
        /*0030*/ 	.string	"Cuda compilation tools, release 13.0, V13.0.88"
        /*0030*/ 	.string	"Build cuda_13.0.r13.0/compiler.36424714_0"
        /*0030*/ 	.string	"-arch sm_100 -m 64 "



//--------------------- .note.nv.cuinfo           --------------------------
	.section	.note.nv.cuinfo,"",@"SHT_NOTE"
	.sectionflags	@"SHF_NOTE_NV_CUINFO"
        /*0018*/ 	.short	0x0002
        /*001a*/ 	.short	0x0064
        /*001c*/ 	.short	0x0082
	.zero		2


//--------------------- .nv.info                  --------------------------
	.section	.nv.info,"",@"SHT_CUDA_INFO"
	.align	4


	//----- nvinfo : EIATTR_REGCOUNT
	.align		4
        /*0000*/ 	.byte	0x04, 0x2f
        /*0002*/ 	.short	(.L_1 - .L_0)
	.align		4
.L_0:
        /*0004*/ 	.word	index@(_Z19simpleVertex_kernelv)
        /*0008*/ 	.word	0x00000004


	//----- nvinfo : EIATTR_FRAME_SIZE
	.align		4
.L_1:
        /*000c*/ 	.byte	0x04, 0x11
        /*000e*/ 	.short	(.L_3 - .L_2)
	.align		4
.L_2:
        /*0010*/ 	.word	index@(_Z19simpleVertex_kernelv)
        /*0014*/ 	.word	0x00000000


	//----- nvinfo : EIATTR_REGCOUNT
	.align		4
.L_3:
        /*0018*/ 	.byte	0x04, 0x2f
        /*001a*/ 	.short	(.L_5 - .L_4)
	.align		4
.L_4:
        /*001c*/ 	.word	index@(_Z21simpleFragment_kernelv)
        /*0020*/ 	.word	0x00000004


	//----- nvinfo : EIATTR_FRAME_SIZE
	.align		4
.L_5:
        /*0024*/ 	.byte	0x04, 0x11
        /*0026*/ 	.short	(.L_7 - .L_6)
	.align		4
.L_6:
        /*0028*/ 	.word	index@(_Z21simpleFragment_kernelv)
        /*002c*/ 	.word	0x00000000


	//----- nvinfo : EIATTR_REGCOUNT
	.align		4
.L_7:
        /*0030*/ 	.byte	0x04, 0x2f
        /*0032*/ 	.short	(.L_9 - .L_8)
	.align		4
.L_8:
        /*0034*/ 	.word	index@(_Z19imageProcess_kernelv)
        /*0038*/ 	.word	0x00000004


	//----- nvinfo : EIATTR_FRAME_SIZE
	.align		4
.L_9:
        /*003c*/ 	.byte	0x04, 0x11
        /*003e*/ 	.short	(.L_11 - .L_10)
	.align		4
.L_10:
        /*0040*/ 	.word	index@(_Z19imageProcess_kernelv)
        /*0044*/ 	.word	0x00000000


	//----- nvinfo : EIATTR_MIN_STACK_SIZE
	.align		4
.L_11:
        /*0048*/ 	.byte	0x04, 0x12
        /*004a*/ 	.short	(.L_13 - .L_12)
	.align		4
.L_12:
        /*004c*/ 	.word	index@(_Z19imageProcess_kernelv)
        /*0050*/ 	.word	0x00000000


	//----- nvinfo : EIATTR_MIN_STACK_SIZE
	.align		4
.L_13:
        /*0054*/ 	.byte	0x04, 0x12
        /*0056*/ 	.short	(.L_15 - .L_14)
	.align		4
.L_14:
        /*0058*/ 	.word	index@(_Z21simpleFragment_kernelv)
        /*005c*/ 	.word	0x00000000


	//----- nvinfo : EIATTR_MIN_STACK_SIZE
	.align		4
.L_15:
        /*0060*/ 	.byte	0x04, 0x12
        /*0062*/ 	.short	(.L_17 - .L_16)
	.align		4
.L_16:
        /*0064*/ 	.word	index@(_Z19simpleVertex_kernelv)
        /*0068*/ 	.word	0x00000000
.L_17:


//--------------------- .nv.compat                --------------------------
	.section	.nv.compat,"",@"SHT_CUDA_COMPAT_INFO"
	.align	4
        /*0000*/ 	.byte	0x02, 0x09, 0x00, 0x00, 0x02, 0x02, 0x01, 0x00, 0x02, 0x05, 0x05, 0x00, 0x03, 0x07, 0x01, 0x01
        /*0010*/ 	.byte	0x02, 0x03, 0x00, 0x00, 0x02, 0x06, 0x01, 0x00, 0x04, 0x0b, 0x08, 0x00, 0x09, 0x00, 0x00, 0x00
        /*0020*/ 	.byte	0x00, 0x00, 0x00, 0x00


//--------------------- .nv.info._Z19imageProcess_kernelv --------------------------
	.section	.nv.info._Z19imageProcess_kernelv,"",@"SHT_CUDA_INFO"
	.sectionflags	@""
	.align	4


	//----- nvinfo : EIATTR_CUDA_API_VERSION
	.align		4
        /*0000*/ 	.byte	0x04, 0x37
        /*0002*/ 	.short	(.L_19 - .L_18)
.L_18:
        /*0004*/ 	.word	0x00000082


	//----- nvinfo : EIATTR_SPARSE_MMA_MASK
	.align		4
.L_19:
        /*0008*/ 	.byte	0x03, 0x50
        /*000a*/ 	.short	0x0000


	//----- nvinfo : EIATTR_MAXREG_COUNT
	.align		4
        /*000c*/ 	.byte	0x03, 0x1b
        /*000e*/ 	.short	0x00ff


	//----- nvinfo : EIATTR_MERCURY_ISA_VERSION
	.align		4
        /*0010*/ 	.byte	0x03, 0x5f
        /*0012*/ 	.short	0x0101


	//----- nvinfo : EIATTR_VRC_CTA_INIT_COUNT
	.align		4
        /*0014*/ 	.byte	0x02, 0x4a
	.zero		1
	.zero		1


	//----- nvinfo : EIATTR_EXIT_INSTR_OFFSETS
	.align		4
        /*0018*/ 	.byte	0x04, 0x1c
        /*001a*/ 	.short	(.L_21 - .L_20)


	//   ....[0]....
.L_20:
        /*001c*/ 	.word	0x00000010


	//----- nvinfo : EIATTR_SW_WAR
	.align		4
.L_21:
        /*0020*/ 	.byte	0x04, 0x36
        /*0022*/ 	.short	(.L_23 - .L_22)
.L_22:
        /*0024*/ 	.word	0x00000008
.L_23:


//--------------------- .nv.info._Z21simpleFragment_kernelv --------------------------
	.section	.nv.info._Z21simpleFragment_kernelv,"",@"SHT_CUDA_INFO"
	.sectionflags	@""
	.align	4


	//----- nvinfo : EIATTR_CUDA_API_VERSION
	.align		4
        /*0000*/ 	.byte	0x04, 0x37
        /*0002*/ 	.short	(.L_25 - .L_24)
.L_24:
        /*0004*/ 	.word	0x00000082


	//----- nvinfo : EIATTR_SPARSE_MMA_MASK
	.align		4
.L_25:
        /*0008*/ 	.byte	0x03, 0x50
        /*000a*/ 	.short	0x0000


	//----- nvinfo : EIATTR_MAXREG_COUNT
	.align		4
        /*000c*/ 	.byte	0x03, 0x1b
        /*000e*/ 	.short	0x00ff


	//----- nvinfo : EIATTR_MERCURY_ISA_VERSION
	.align		4
        /*0010*/ 	.byte	0x03, 0x5f
        /*0012*/ 	.short	0x0101


	//----- nvinfo : EIATTR_VRC_CTA_INIT_COUNT
	.align		4
        /*0014*/ 	.byte	0x02, 0x4a
	.zero		1
	.zero		1


	//----- nvinfo : EIATTR_EXIT_INSTR_OFFSETS
	.align		4
        /*0018*/ 	.byte	0x04, 0x1c
        /*001a*/ 	.short	(.L_27 - .L_26)


	//   ....[0]....
.L_26:
        /*001c*/ 	.word	0x00000010


	//----- nvinfo : EIATTR_SW_WAR
	.align		4
.L_27:
        /*0020*/ 	.byte	0x04, 0x36
        /*0022*/ 	.short	(.L_29 - .L_28)
.L_28:
        /*0024*/ 	.word	0x00000008
.L_29:


//--------------------- .nv.info._Z19simpleVertex_kernelv --------------------------
	.section	.nv.info._Z19simpleVertex_kernelv,"",@"SHT_CUDA_INFO"
	.sectionflags	@""
	.align	4


	//----- nvinfo : EIATTR_CUDA_API_VERSION
	.align		4
        /*0000*/ 	.byte	0x04, 0x37
        /*0002*/ 	.short	(.L_31 - .L_30)
.L_30:
        /*0004*/ 	.word	0x00000082


	//----- nvinfo : EIATTR_SPARSE_MMA_MASK
	.align		4
.L_31:
        /*0008*/ 	.byte	0x03, 0x50
        /*000a*/ 	.short	0x0000


	//----- nvinfo : EIATTR_MAXREG_COUNT
	.align		4
        /*000c*/ 	.byte	0x03, 0x1b
        /*000e*/ 	.short	0x00ff


	//----- nvinfo : EIATTR_MERCURY_ISA_VERSION
	.align		4
        /*0010*/ 	.byte	0x03, 0x5f
        /*0012*/ 	.short	0x0101


	//----- nvinfo : EIATTR_VRC_CTA_INIT_COUNT
	.align		4
        /*0014*/ 	.byte	0x02, 0x4a
	.zero		1
	.zero		1


	//----- nvinfo : EIATTR_EXIT_INSTR_OFFSETS
	.align		4
        /*0018*/ 	.byte	0x04, 0x1c
        /*001a*/ 	.short	(.L_33 - .L_32)


	//   ....[0]....
.L_32:
        /*001c*/ 	.word	0x00000010


	//----- nvinfo : EIATTR_SW_WAR
	.align		4
.L_33:
        /*0020*/ 	.byte	0x04, 0x36
        /*0022*/ 	.short	(.L_35 - .L_34)
.L_34:
        /*0024*/ 	.word	0x00000008
.L_35:


//--------------------- .nv.callgraph             --------------------------
	.section	.nv.callgraph,"",@"SHT_CUDA_CALLGRAPH"
	.align	4
	.sectionentsize	8
	.align		4
        /*0000*/ 	.word	0x00000000
	.align		4
        /*0004*/ 	.word	0xffffffff
	.align		4
        /*0008*/ 	.word	0x00000000
	.align		4
        /*000c*/ 	.word	0xfffffffe
	.align		4
        /*0010*/ 	.word	0x00000000
	.align		4
        /*0014*/ 	.word	0xfffffffd
	.align		4
        /*0018*/ 	.word	0x00000000
	.align		4
        /*001c*/ 	.word	0xfffffffc


//--------------------- .text._Z19imageProcess_kernelv --------------------------
	.section	.text._Z19imageProcess_kernelv,"ax",@progbits
	.align	128
        .global         _Z19imageProcess_kernelv
        .type           _Z19imageProcess_kernelv,@function
        .size           _Z19imageProcess_kernelv,(.L_x_3 - _Z19imageProcess_kernelv)
        .other          _Z19imageProcess_kernelv,@"STO_CUDA_ENTRY STV_DEFAULT"
_Z19imageProcess_kernelv:
.text._Z19imageProcess_kernelv:
[----:B------:R-:W-:Y:S01]  /*0000*/  LDC R1, c[0x0][0x37c] ;  /* 0x0000df00ff017b82 */ /* 0x000fe20000000800 */
[----:B------:R-:W-:Y:S05]  /*0010*/  EXIT ;  /* 0x000000000000794d */ /* 0x000fea0003800000 */
.L_x_0:
[----:B------:R-:W-:-:S00]  /*0020*/  BRA `(.L_x_0) ;  /* 0xfffffffc00fc7947 */ /* 0x000fc0000383ffff */
[----:B------:R-:W-:-:S00]  /*0030*/  NOP ;  /* 0x0000000000007918 */ /* 0x000fc00000000000 */
        /* <DEDUP_REMOVED lines=12> */
.L_x_3:


//--------------------- .text._Z21simpleFragment_kernelv --------------------------
	.section	.text._Z21simpleFragment_kernelv,"ax",@progbits
	.align	128
        .global         _Z21simpleFragment_kernelv
        .type           _Z21simpleFragment_kernelv,@function
        .size           _Z21simpleFragment_kernelv,(.L_x_4 - _Z21simpleFragment_kernelv)
        .other          _Z21simpleFragment_kernelv,@"STO_CUDA_ENTRY STV_DEFAULT"
_Z21simpleFragment_kernelv:
.text._Z21simpleFragment_kernelv:
[----:B------:R-:W-:Y:S01]  /*0000*/  LDC R1, c[0x0][0x37c] ;  /* 0x0000df00ff017b82 */ /* 0x000fe20000000800 */
[----:B------:R-:W-:Y:S05]  /*0010*/  EXIT ;  /* 0x000000000000794d */ /* 0x000fea0003800000 */
.L_x_1:
        /* <DEDUP_REMOVED lines=14> */
.L_x_4:


//--------------------- .text._Z19simpleVertex_kernelv --------------------------
	.section	.text._Z19simpleVertex_kernelv,"ax",@progbits
	.align	128
        .global         _Z19simpleVertex_kernelv
        .type           _Z19simpleVertex_kernelv,@function
        .size           _Z19simpleVertex_kernelv,(.L_x_5 - _Z19simpleVertex_kernelv)
        .other          _Z19simpleVertex_kernelv,@"STO_CUDA_ENTRY STV_DEFAULT"
_Z19simpleVertex_kernelv:
.text._Z19simpleVertex_kernelv:
[----:B------:R-:W-:Y:S01]  /*0000*/  LDC R1, c[0x0][0x37c] ;  /* 0x0000df00ff017b82 */ /* 0x000fe20000000800 */
[----:B------:R-:W-:Y:S05]  /*0010*/  EXIT ;  /* 0x000000000000794d */ /* 0x000fea0003800000 */
.L_x_2:
        /* <DEDUP_REMOVED lines=14> */
.L_x_5:


//--------------------- .nv.shared.reserved.0     --------------------------
	.section	.nv.shared.reserved.0,"aw",@nobits
	.weak		__nv_reservedSMEM_offset_0_alias
	.size		__nv_reservedSMEM_offset_0_alias, 0, 64
	.other		__nv_reservedSMEM_offset_0_alias,@"STO_CUDA_RESERVED_SHARED STV_DEFAULT"
__nv_reservedSMEM_offset_0_alias:
	.zero		0
	.zero		64


//--------------------- .nv.constant0._Z19imageProcess_kernelv --------------------------
	.section	.nv.constant0._Z19imageProcess_kernelv,"a",@progbits
	.sectionflags	@""
	.align	4
.nv.constant0._Z19imageProcess_kernelv:
	.zero		896


//--------------------- .nv.constant0._Z21simpleFragment_kernelv --------------------------
	.section	.nv.constant0._Z21simpleFragment_kernelv,"a",@progbits
	.sectionflags	@""
	.align	4
.nv.constant0._Z21simpleFragment_kernelv:
	.zero		896


//--------------------- .nv.constant0._Z19simpleVertex_kernelv --------------------------
	.section	.nv.constant0._Z19simpleVertex_kernelv,"a",@progbits
	.sectionflags	@""
	.align	4
.nv.constant0._Z19simpleVertex_kernelv:
	.zero		896


//--------------------- SYMBOLS --------------------------

	.type		.nv.reservedSmem.offset0,@object
	.size		.nv.reservedSmem.offset0,0x4
